//
// Generated by NVIDIA NVVM Compiler
//
// Compiler Build ID: CL-36424714
// Cuda compilation tools, release 13.0, V13.0.88
// Based on NVVM 20.0.0
//

.version 9.0
.target sm_100
.address_size 64

	// .globl	_Z5hellov
.extern .func  (.param .b32 func_retval0) vprintf
(
	.param .b64 vprintf_param_0,
	.param .b64 vprintf_param_1
)
;
.global .align 1 .b8 $str[61] = {72, 101, 108, 108, 111, 32, 84, 104, 114, 101, 97, 100, 33, 32, 73, 32, 97, 109, 32, 97, 32, 116, 104, 114, 101, 97, 100, 32, 37, 100, 32, 105, 110, 32, 98, 108, 111, 99, 107, 32, 37, 100, 46, 32, 66, 108, 111, 99, 107, 32, 100, 105, 109, 32, 105, 115, 32, 37, 100, 10};

.visible .entry _Z5hellov()
{
	.local .align 8 .b8 	__local_depot0[16];
	.reg .b64 	%SP;
	.reg .b64 	%SPL;
	.reg .b32 	%r<6>;
	.reg .b64 	%rd<5>;

	mov.u64 	%SPL, __local_depot0;
	cvta.local.u64 	%SP, %SPL;
	add.u64 	%rd1, %SP, 0;
	add.u64 	%rd2, %SPL, 0;
	mov.u32 	%r1, %tid.x;
	mov.u32 	%r2, %ctaid.x;
	mov.u32 	%r3, %ntid.x;
	st.local.v2.u32 	[%rd2], {%r1, %r2};
	st.local.u32 	[%rd2+8], %r3;
	mov.u64 	%rd3, $str;
	cvta.global.u64 	%rd4, %rd3;
	{ // callseq 0, 0
	.param .b64 param0;
	st.param.b64 	[param0], %rd4;
	.param .b64 param1;
	st.param.b64 	[param1], %rd1;
	.param .b32 retval0;
	call.uni (retval0), 
	vprintf, 
	(
	param0, 
	param1
	);
	ld.param.b32 	%r4, [retval0];
	} // callseq 0
	ret;

}


// ===== COMPILED SASS (sm_100) =====

	.target	sm_100

	.elftype	@"ET_EXEC"


//--------------------- .note.nv.tkinfo           --------------------------
	.section	.note.nv.tkinfo,"",@"SHT_NOTE"
	.sectionflags	@"SHF_NOTE_NV_TKINFO"
	.tkinfo
        /*0018*/ 	.word	0x00000002
        /*0030*/ 	.string	""
        /*0030*/ 	.string	"ptxas"
        /*0030*/ 	.string	"Cuda compilation tools, release 13.0, V13.0.88"
        /*0030*/ 	.string	"Build cuda_13.0.r13.0/compiler.36424714_0"
        /*0030*/ 	.string	"-arch sm_100 -m 64 "



//--------------------- .note.nv.cuinfo           --------------------------
	.section	.note.nv.cuinfo,"",@"SHT_NOTE"
	.sectionflags	@"SHF_NOTE_NV_CUINFO"
        /*0018*/ 	.short	0x0002
        /*001a*/ 	.short	0x0064
        /*001c*/ 	.short	0x0082
	.zero		2


//--------------------- .nv.info                  --------------------------
	.section	.nv.info,"",@"SHT_CUDA_INFO"
	.align	4


	//----- nvinfo : EIATTR_REGCOUNT
	.align		4
        /*0000*/ 	.byte	0x04, 0x2f
        /*0002*/ 	.short	(.L_2 - .L_1)
	.align		4
.L_1:
        /*0004*/ 	.word	index@(_Z5hellov)
        /*0008*/ 	.word	0x00000018


	//----- nvinfo : EIATTR_FRAME_SIZE
	.align		4
.L_2:
        /*000c*/ 	.byte	0x04, 0x11
        /*000e*/ 	.short	(.L_4 - .L_3)
	.align		4
.L_3:
        /*0010*/ 	.word	index@(_Z5hellov)
        /*0014*/ 	.word	0x00000010


	//----- nvinfo : EIATTR_MIN_STACK_SIZE
	.align		4
.L_4:
        /*0018*/ 	.byte	0x04, 0x12
        /*001a*/ 	.short	(.L_6 - .L_5)
	.align		4
.L_5:
        /*001c*/ 	.word	index@(_Z5hellov)
        /*0020*/ 	.word	0x00000010
.L_6:


//--------------------- .nv.compat                --------------------------
	.section	.nv.compat,"",@"SHT_CUDA_COMPAT_INFO"
	.align	4
        /*0000*/ 	.byte	0x02, 0x09, 0x00, 0x00, 0x02, 0x02, 0x01, 0x00, 0x02, 0x05, 0x05, 0x00, 0x03, 0x07, 0x01, 0x01
        /*0010*/ 	.byte	0x02, 0x03, 0x00, 0x00, 0x02, 0x06, 0x01, 0x00, 0x04, 0x0b, 0x08, 0x00, 0x09, 0x00, 0x00, 0x00
        /*0020*/ 	.byte	0x00, 0x00, 0x00, 0x00


//--------------------- .nv.info._Z5hellov        --------------------------
	.section	.nv.info._Z5hellov,"",@"SHT_CUDA_INFO"
	.sectionflags	@""
	.align	4


	//----- nvinfo : EIATTR_CUDA_API_VERSION
	.align		4
        /*0000*/ 	.byte	0x04, 0x37
        /*0002*/ 	.short	(.L_8 - .L_7)
.L_7:
        /*0004*/ 	.word	0x00000082


	//----- nvinfo : EIATTR_SPARSE_MMA_MASK
	.align		4
.L_8:
        /*0008*/ 	.byte	0x03, 0x50
        /*000a*/ 	.short	0x0000


	//----- nvinfo : EIATTR_MAXREG_COUNT
	.align		4
        /*000c*/ 	.byte	0x03, 0x1b
        /*000e*/ 	.short	0x00ff


	//----- nvinfo : EIATTR_EXTERNS
	.align		4
        /*0010*/ 	.byte	0x04, 0x0f
        /*0012*/ 	.short	(.L_10 - .L_9)


	//   ....[0]....
	.align		4
.L_9:
        /*0014*/ 	.word	index@(vprintf)


	//----- nvinfo : EIATTR_MERCURY_ISA_VERSION
	.align		4
.L_10:
        /*0018*/ 	.byte	0x03, 0x5f
        /*001a*/ 	.short	0x0101


	//----- nvinfo : EIATTR_VRC_CTA_INIT_COUNT
	.align		4
        /*001c*/ 	.byte	0x02, 0x4a
	.zero		1
	.zero		1


	//----- nvinfo : EIATTR_SYSCALL_OFFSETS
	.align		4
        /*0020*/ 	.byte	0x04, 0x46
        /*0022*/ 	.short	(.L_12 - .L_11)


	//   ....[0]....
.L_11:
        /*0024*/ 	.word	0x00000110


	//----- nvinfo : EIATTR_EXIT_INSTR_OFFSETS
	.align		4
.L_12:
        /*0028*/ 	.byte	0x04, 0x1c
        /*002a*/ 	.short	(.L_14 - .L_13)


	//   ....[0]....
.L_13:
        /*002c*/ 	.word	0x00000120


	//----- nvinfo : EIATTR_SW_WAR
	.align		4
.L_14:
        /*0030*/ 	.byte	0x04, 0x36
        /*0032*/ 	.short	(.L_16 - .L_15)
.L_15:
        /*0034*/ 	.word	0x00000008
.L_16:


//--------------------- .nv.callgraph             --------------------------
	.section	.nv.callgraph,"",@"SHT_CUDA_CALLGRAPH"
	.align	4
	.sectionentsize	8
	.align		4
        /*0000*/ 	.word	0x00000000
	.align		4
        /*0004*/ 	.word	0xffffffff
	.align		4
        /*0008*/ 	.word	index@(_Z5hellov)
	.align		4
        /*000c*/ 	.word	index@(vprintf)
	.align		4
        /*0010*/ 	.word	0x00000000
	.align		4
        /*0014*/ 	.word	0xfffffffe
	.align		4
        /*0018*/ 	.word	0x00000000
	.align		4
        /*001c*/ 	.word	0xfffffffd
	.align		4
        /*0020*/ 	.word	0x00000000
	.align		4
        /*0024*/ 	.word	0xfffffffc


//--------------------- .nv.constant4             --------------------------
	.section	.nv.constant4,"a",@progbits
	.align	8
	.align		8
.nv.constant4:
        /*0000*/ 	.dword	vprintf
	.align		8
        /*0008*/ 	.dword	$str


//--------------------- .text._Z5hellov           --------------------------
	.section	.text._Z5hellov,"ax",@progbits
	.align	128
        .global         _Z5hellov
        .type           _Z5hellov,@function
        .size           _Z5hellov,(.L_x_2 - _Z5hellov)
        .other          _Z5hellov,@"STO_CUDA_ENTRY STV_DEFAULT"
_Z5hellov:
.text._Z5hellov:
[----:B------:R-:W0:Y:S01]  /*0000*/  LDC R1, c[0x0][0x37c] ;  /* 0x0000df00ff017b82 */ /* 0x000e220000000800 */
[----:B------:R-:W1:Y:S01]  /*0010*/  S2R R8, SR_TID.X ;  /* 0x0000000000087919 */ /* 0x000e620000002100 */
[----:B------:R-:W2:Y:S06]  /*0020*/  LDCU UR5, c[0x0][0x2fc] ;  /* 0x00005f80ff0577ac */ /* 0x000eac0008000800 */
[----:B------:R-:W3:Y:S01]  /*0030*/  LDC R10, c[0x0][0x360] ;  /* 0x0000d800ff0a7b82 */ /* 0x000ee20000000800 */
[----:B0-----:R-:W-:Y:S01]  /*0040*/  VIADD R1, R1, 0xfffffff0 ;  /* 0xfffffff001017836 */ /* 0x001fe20000000000 */
[----:B------:R-:W1:Y:S01]  /*0050*/  S2R R9, SR_CTAID.X ;  /* 0x0000000000097919 */ /* 0x000e620000002500 */
[----:B------:R-:W-:Y:S01]  /*0060*/  MOV R0, 0x0 ;  /* 0x0000000000007802 */ /* 0x000fe20000000f00 */
[----:B------:R-:W0:Y:S04]  /*0070*/  LDCU UR4, c[0x0][0x2f8] ;  /* 0x00005f00ff0477ac */ /* 0x000e280008000800 */
[----:B------:R4:W5:Y:S01]  /*0080*/  LDC.64 R2, c[0x4][R0] ;  /* 0x0100000000027b82 */ /* 0x0009620000000a00 */
[----:B------:R-:W2:Y:S01]  /*0090*/  LDCU.64 UR6, c[0x4][0x8] ;  /* 0x01000100ff0677ac */ /* 0x000ea20008000a00 */
[----:B0-----:R-:W-:Y:S01]  /*00a0*/  IADD3 R6, P0, PT, R1, UR4, RZ ;  /* 0x0000000401067c10 */ /* 0x001fe2000ff1e0ff */
[----:B---3--:R4:W-:Y:S01]  /*00b0*/  STL [R1+0x8], R10 ;  /* 0x0000080a01007387 */ /* 0x0089e20000100800 */
[----:B--2---:R-:W-:Y:S01]  /*00c0*/  IMAD.U32 R4, RZ, RZ, UR6 ;  /* 0x00000006ff047e24 */ /* 0x004fe2000f8e00ff */
[----:B------:R-:W-:-:S02]  /*00d0*/  MOV R5, UR7 ;  /* 0x0000000700057c02 */ /* 0x000fc40008000f00 */
[----:B------:R-:W-:Y:S01]  /*00e0*/  IMAD.X R7, RZ, RZ, UR5, P0 ;  /* 0x00000005ff077e24 */ /* 0x000fe200080e06ff */
[----:B-1----:R4:W-:Y:S07]  /*00f0*/  STL.64 [R1], R8 ;  /* 0x0000000801007387 */ /* 0x0029ee0000100a00 */
[----:B------:R-:W-:-:S07]  /*0100*/  LEPC R20, `(.L_x_0) ;  /* 0x000000001014794e */ /* 0x000fce0000000000 */
[----:B----45:R-:W-:Y:S05]  /*0110*/  CALL.ABS.NOINC R2 ;  /* 0x0000000002007343 */ /* 0x030fea0003c00000 */
.L_x_0:
[----:B------:R-:W-:Y:S05]  /*0120*/  EXIT ;  /* 0x000000000000794d */ /* 0x000fea0003800000 */
.L_x_1:
[----:B------:R-:W-:-:S00]  /*0130*/  BRA `(.L_x_1) ;  /* 0xfffffffc00fc7947 */ /* 0x000fc0000383ffff */
[----:B------:R-:W-:-:S00]  /*0140*/  NOP ;  /* 0x0000000000007918 */ /* 0x000fc00000000000 */
        /* <DEDUP_REMOVED lines=11> */
.L_x_2:


//--------------------- .nv.global.init           --------------------------
	.section	.nv.global.init,"aw",@progbits
.nv.global.init:
	.type		$str,@object
	.size		$str,(.L_0 - $str)
$str:
        /*0000*/ 	.byte	0x48, 0x65, 0x6c, 0x6c, 0x6f, 0x20, 0x54, 0x68, 0x72, 0x65, 0x61, 0x64, 0x21, 0x20, 0x49, 0x20
        /*0010*/ 	.byte	0x61, 0x6d, 0x20, 0x61, 0x20, 0x74, 0x68, 0x72, 0x65, 0x61, 0x64, 0x20, 0x25, 0x64, 0x20, 0x69
        /*0020*/ 	.byte	0x6e, 0x20, 0x62, 0x6c, 0x6f, 0x63, 0x6b, 0x20, 0x25, 0x64, 0x2e, 0x20, 0x42, 0x6c, 0x6f, 0x63
        /*0030*/ 	.byte	0x6b, 0x20, 0x64, 0x69, 0x6d, 0x20, 0x69, 0x73, 0x20, 0x25, 0x64, 0x0a, 0x00
.L_0:


//--------------------- .nv.shared.reserved.0     --------------------------
	.section	.nv.shared.reserved.0,"aw",@nobits
	.weak		__nv_reservedSMEM_offset_0_alias
	.size		__nv_reservedSMEM_offset_0_alias, 0, 64
	.other		__nv_reservedSMEM_offset_0_alias,@"STO_CUDA_RESERVED_SHARED STV_DEFAULT"
__nv_reservedSMEM_offset_0_alias:
	.zero		0
	.zero		64


//--------------------- .nv.constant0._Z5hellov   --------------------------
	.section	.nv.constant0._Z5hellov,"a",@progbits
	.sectionflags	@""
	.align	4
.nv.constant0._Z5hellov:
	.zero		896


//--------------------- SYMBOLS --------------------------

	.type		.nv.reservedSmem.offset0,@object
	.size		.nv.reservedSmem.offset0,0x4
	.type		vprintf,@function
